//
// Generated by NVIDIA NVVM Compiler
//
// Compiler Build ID: CL-36424714
// Cuda compilation tools, release 13.0, V13.0.88
// Based on NVVM 20.0.0
//

.version 9.0
.target sm_100
.address_size 64

	// .globl	_Z6borderPiii

.visible .entry _Z6borderPiii(
	.param .u64 .ptr .align 1 _Z6borderPiii_param_0,
	.param .u32 _Z6borderPiii_param_1,
	.param .u32 _Z6borderPiii_param_2
)
{
	.reg .pred 	%p<15>;
	.reg .b32 	%r<54>;
	.reg .b64 	%rd<5>;

	ld.param.u64 	%rd3, [_Z6borderPiii_param_0];
	ld.param.u32 	%r22, [_Z6borderPiii_param_1];
	ld.param.u32 	%r23, [_Z6borderPiii_param_2];
	setp.lt.s32 	%p1, %r23, 1;
	@%p1 bra 	$L__BB0_11;
	mov.u32 	%r1, %tid.x;
	add.s32 	%r2, %r22, -1;
	add.s32 	%r3, %r23, -1;
	mul.lo.s32 	%r4, %r23, %r1;
	cvta.to.global.u64 	%rd1, %rd3;
	mov.b32 	%r45, 0;
$L__BB0_2:
	setp.eq.s32 	%p2, %r1, %r2;
	setp.eq.s32 	%p3, %r1, 0;
	setp.eq.s32 	%p4, %r45, 0;
	or.pred  	%p5, %p3, %p4;
	or.pred  	%p6, %p5, %p2;
	setp.eq.s32 	%p7, %r45, %r3;
	or.pred  	%p8, %p6, %p7;
	@%p8 bra 	$L__BB0_10;
	add.s32 	%r27, %r45, %r4;
	mul.wide.u32 	%rd4, %r27, 4;
	add.s64 	%rd2, %rd1, %rd4;
	ld.global.u32 	%r48, [%rd2];
	setp.eq.s32 	%p9, %r48, 0;
	mov.b32 	%r49, 0;
	@%p9 bra 	$L__BB0_6;
	mov.b32 	%r49, 0;
	mov.b32 	%r47, 1;
$L__BB0_5:
	shr.u32 	%r30, %r48, 31;
	add.s32 	%r31, %r48, %r30;
	and.b32  	%r32, %r31, -2;
	sub.s32 	%r33, %r48, %r32;
	mad.lo.s32 	%r49, %r33, %r47, %r49;
	shr.s32 	%r12, %r31, 1;
	mul.lo.s32 	%r47, %r47, 10;
	add.s32 	%r34, %r48, 1;
	setp.lt.u32 	%p10, %r34, 3;
	mov.u32 	%r48, %r12;
	@%p10 bra 	$L__BB0_6;
	bra.uni 	$L__BB0_5;
$L__BB0_6:
	setp.eq.s32 	%p11, %r49, 0;
	mov.b32 	%r53, 0;
	@%p11 bra 	$L__BB0_9;
	mov.b32 	%r53, 0;
	mov.b32 	%r50, 1;
$L__BB0_8:
	mul.hi.s32 	%r38, %r49, 1717986919;
	shr.u32 	%r39, %r38, 31;
	shr.s32 	%r40, %r38, 2;
	add.s32 	%r19, %r40, %r39;
	mul.lo.s32 	%r41, %r19, 10;
	sub.s32 	%r42, %r49, %r41;
	setp.eq.s32 	%p12, %r42, 1;
	selp.b32 	%r43, 0, %r50, %p12;
	add.s32 	%r53, %r43, %r53;
	mul.lo.s32 	%r50, %r50, 10;
	add.s32 	%r44, %r49, 9;
	setp.gt.u32 	%p13, %r44, 18;
	mov.u32 	%r49, %r19;
	@%p13 bra 	$L__BB0_8;
$L__BB0_9:
	st.global.u32 	[%rd2], %r53;
$L__BB0_10:
	add.s32 	%r45, %r45, 1;
	setp.ne.s32 	%p14, %r45, %r23;
	@%p14 bra 	$L__BB0_2;
$L__BB0_11:
	ret;

}


// ===== COMPILED SASS (sm_100) =====

	.target	sm_100

	.elftype	@"ET_EXEC"


//--------------------- .note.nv.tkinfo           --------------------------
	.section	.note.nv.tkinfo,"",@"SHT_NOTE"
	.sectionflags	@"SHF_NOTE_NV_TKINFO"
	.tkinfo
        /*0018*/ 	.word	0x00000002
        /*0030*/ 	.string	""
        /*0030*/ 	.string	"ptxas"
        /*0030*/ 	.string	"Cuda compilation tools, release 13.0, V13.0.88"
        /*0030*/ 	.string	"Build cuda_13.0.r13.0/compiler.36424714_0"
        /*0030*/ 	.string	"-arch sm_100 -m 64 "



//--------------------- .note.nv.cuinfo           --------------------------
	.section	.note.nv.cuinfo,"",@"SHT_NOTE"
	.sectionflags	@"SHF_NOTE_NV_CUINFO"
        /*0018*/ 	.short	0x0002
        /*001a*/ 	.short	0x0064
        /*001c*/ 	.short	0x0082
	.zero		2


//--------------------- .nv.info                  --------------------------
	.section	.nv.info,"",@"SHT_CUDA_INFO"
	.align	4


	//----- nvinfo : EIATTR_REGCOUNT
	.align		4
        /*0000*/ 	.byte	0x04, 0x2f
        /*0002*/ 	.short	(.L_1 - .L_0)
	.align		4
.L_0:
        /*0004*/ 	.word	index@(_Z6borderPiii)
        /*0008*/ 	.word	0x0000000d


	//----- nvinfo : EIATTR_FRAME_SIZE
	.align		4
.L_1:
        /*000c*/ 	.byte	0x04, 0x11
        /*000e*/ 	.short	(.L_3 - .L_2)
	.align		4
.L_2:
        /*0010*/ 	.word	index@(_Z6borderPiii)
        /*0014*/ 	.word	0x00000000


	//----- nvinfo : EIATTR_MIN_STACK_SIZE
	.align		4
.L_3:
        /*0018*/ 	.byte	0x04, 0x12
        /*001a*/ 	.short	(.L_5 - .L_4)
	.align		4
.L_4:
        /*001c*/ 	.word	index@(_Z6borderPiii)
        /*0020*/ 	.word	0x00000000
.L_5:


//--------------------- .nv.compat                --------------------------
	.section	.nv.compat,"",@"SHT_CUDA_COMPAT_INFO"
	.align	4
        /*0000*/ 	.byte	0x02, 0x09, 0x00, 0x00, 0x02, 0x02, 0x01, 0x00, 0x02, 0x05, 0x05, 0x00, 0x03, 0x07, 0x01, 0x01
        /*0010*/ 	.byte	0x02, 0x03, 0x00, 0x00, 0x02, 0x06, 0x01, 0x00, 0x04, 0x0b, 0x08, 0x00, 0x09, 0x00, 0x00, 0x00
        /*0020*/ 	.byte	0x00, 0x00, 0x00, 0x00


//--------------------- .nv.info._Z6borderPiii    --------------------------
	.section	.nv.info._Z6borderPiii,"",@"SHT_CUDA_INFO"
	.sectionflags	@""
	.align	4


	//----- nvinfo : EIATTR_CUDA_API_VERSION
	.align		4
        /*0000*/ 	.byte	0x04, 0x37
        /*0002*/ 	.short	(.L_7 - .L_6)
.L_6:
        /*0004*/ 	.word	0x00000082


	//----- nvinfo : EIATTR_KPARAM_INFO
	.align		4
.L_7:
        /*0008*/ 	.byte	0x04, 0x17
        /*000a*/ 	.short	(.L_9 - .L_8)
.L_8:
        /*000c*/ 	.word	0x00000000
        /*0010*/ 	.short	0x0002
        /*0012*/ 	.short	0x000c
        /*0014*/ 	.byte	0x00, 0xf0, 0x11, 0x00


	//----- nvinfo : EIATTR_KPARAM_INFO
	.align		4
.L_9:
        /*0018*/ 	.byte	0x04, 0x17
        /*001a*/ 	.short	(.L_11 - .L_10)
.L_10:
        /*001c*/ 	.word	0x00000000
        /*0020*/ 	.short	0x0001
        /*0022*/ 	.short	0x0008
        /*0024*/ 	.byte	0x00, 0xf0, 0x11, 0x00


	//----- nvinfo : EIATTR_KPARAM_INFO
	.align		4
.L_11:
        /*0028*/ 	.byte	0x04, 0x17
        /*002a*/ 	.short	(.L_13 - .L_12)
.L_12:
        /*002c*/ 	.word	0x00000000
        /*0030*/ 	.short	0x0000
        /*0032*/ 	.short	0x0000
        /*0034*/ 	.byte	0x00, 0xf5, 0x21, 0x00


	//----- nvinfo : EIATTR_SPARSE_MMA_MASK
	.align		4
.L_13:
        /*0038*/ 	.byte	0x03, 0x50
        /*003a*/ 	.short	0x0000


	//----- nvinfo : EIATTR_MAXREG_COUNT
	.align		4
        /*003c*/ 	.byte	0x03, 0x1b
        /*003e*/ 	.short	0x00ff


	//----- nvinfo : EIATTR_MERCURY_ISA_VERSION
	.align		4
        /*0040*/ 	.byte	0x03, 0x5f
        /*0042*/ 	.short	0x0101


	//----- nvinfo : EIATTR_VRC_CTA_INIT_COUNT
	.align		4
        /*0044*/ 	.byte	0x02, 0x4a
	.zero		1
	.zero		1


	//----- nvinfo : EIATTR_EXIT_INSTR_OFFSETS
	.align		4
        /*0048*/ 	.byte	0x04, 0x1c
        /*004a*/ 	.short	(.L_15 - .L_14)


	//   ....[0]....
.L_14:
        /*004c*/ 	.word	0x00000030


	//   ....[1]....
        /*0050*/ 	.word	0x000003e0


	//----- nvinfo : EIATTR_CRS_STACK_SIZE
	.align		4
.L_15:
        /*0054*/ 	.byte	0x04, 0x1e
        /*0056*/ 	.short	(.L_17 - .L_16)
.L_16:
        /*0058*/ 	.word	0x00000000


	//----- nvinfo : EIATTR_CBANK_PARAM_SIZE
	.align		4
.L_17:
        /*005c*/ 	.byte	0x03, 0x19
        /*005e*/ 	.short	0x0010


	//----- nvinfo : EIATTR_PARAM_CBANK
	.align		4
        /*0060*/ 	.byte	0x04, 0x0a
        /*0062*/ 	.short	(.L_19 - .L_18)
	.align		4
.L_18:
        /*0064*/ 	.word	index@(.nv.constant0._Z6borderPiii)
        /*0068*/ 	.short	0x0380
        /*006a*/ 	.short	0x0010


	//----- nvinfo : EIATTR_SW_WAR
	.align		4
.L_19:
        /*006c*/ 	.byte	0x04, 0x36
        /*006e*/ 	.short	(.L_21 - .L_20)
.L_20:
        /*0070*/ 	.word	0x00000008
.L_21:


//--------------------- .nv.callgraph             --------------------------
	.section	.nv.callgraph,"",@"SHT_CUDA_CALLGRAPH"
	.align	4
	.sectionentsize	8
	.align		4
        /*0000*/ 	.word	0x00000000
	.align		4
        /*0004*/ 	.word	0xffffffff
	.align		4
        /*0008*/ 	.word	0x00000000
	.align		4
        /*000c*/ 	.word	0xfffffffe
	.align		4
        /*0010*/ 	.word	0x00000000
	.align		4
        /*0014*/ 	.word	0xfffffffd
	.align		4
        /*0018*/ 	.word	0x00000000
	.align		4
        /*001c*/ 	.word	0xfffffffc


//--------------------- .text._Z6borderPiii       --------------------------
	.section	.text._Z6borderPiii,"ax",@progbits
	.align	128
        .global         _Z6borderPiii
        .type           _Z6borderPiii,@function
        .size           _Z6borderPiii,(.L_x_10 - _Z6borderPiii)
        .other          _Z6borderPiii,@"STO_CUDA_ENTRY STV_DEFAULT"
_Z6borderPiii:
.text._Z6borderPiii:
[----:B------:R-:W-:Y:S08]  /*0000*/  LDC R1, c[0x0][0x37c] ;  /* 0x0000df00ff017b82 */ /* 0x000ff00000000800 */
[----:B------:R-:W0:Y:S02]  /*0010*/  LDC R0, c[0x0][0x38c] ;  /* 0x0000e300ff007b82 */ /* 0x000e240000000800 */
[----:B0-----:R-:W-:-:S13]  /*0020*/  ISETP.GE.AND P0, PT, R0, 0x1, PT ;  /* 0x000000010000780c */ /* 0x001fda0003f06270 */
[----:B------:R-:W-:Y:S05]  /*0030*/  @!P0 EXIT ;  /* 0x000000000000894d */ /* 0x000fea0003800000 */
[----:B------:R-:W0:Y:S01]  /*0040*/  S2R R8, SR_TID.X ;  /* 0x0000000000087919 */ /* 0x000e220000002100 */
[----:B------:R-:W1:Y:S01]  /*0050*/  LDCU UR5, c[0x0][0x388] ;  /* 0x00007100ff0577ac */ /* 0x000e620008000800 */
[----:B------:R-:W-:Y:S01]  /*0060*/  VIADD R0, R0, 0xffffffff ;  /* 0xffffffff00007836 */ /* 0x000fe20000000000 */
[----:B------:R-:W2:Y:S01]  /*0070*/  LDCU.64 UR6, c[0x0][0x358] ;  /* 0x00006b00ff0677ac */ /* 0x000ea20008000a00 */
[----:B------:R-:W-:Y:S01]  /*0080*/  UMOV UR4, URZ ;  /* 0x000000ff00047c82 */ /* 0x000fe20008000000 */
[----:B-1----:R-:W-:-:S12]  /*0090*/  UIADD3 UR5, UPT, UPT, UR5, -0x1, URZ ;  /* 0xffffffff05057890 */ /* 0x002fd8000fffe0ff */
.L_x_8:
[----:B------:R-:W-:Y:S01]  /*00a0*/  ISETP.NE.AND P0, PT, RZ, UR4, PT ;  /* 0x00000004ff007c0c */ /* 0x000fe2000bf05270 */
[----:B------:R-:W-:Y:S03]  /*00b0*/  BSSY.RECONVERGENT B0, `(.L_x_0) ;  /* 0x000002e000007945 */ /* 0x000fe60003800200 */
[----:B0-----:R-:W-:-:S04]  /*00c0*/  ISETP.EQ.OR P0, PT, R8, RZ, !P0 ;  /* 0x000000ff0800720c */ /* 0x001fc80004702670 */
[----:B------:R-:W-:-:S04]  /*00d0*/  ISETP.EQ.OR P0, PT, R8, UR5, P0 ;  /* 0x0000000508007c0c */ /* 0x000fc80008702670 */
[----:B------:R-:W-:-:S13]  /*00e0*/  ISETP.EQ.OR P0, PT, R0, UR4, P0 ;  /* 0x0000000400007c0c */ /* 0x000fda0008702670 */
[----:B------:R-:W-:Y:S05]  /*00f0*/  @P0 BRA `(.L_x_1) ;  /* 0x0000000000a40947 */ /* 0x000fea0003800000 */
[----:B------:R-:W0:Y:S08]  /*0100*/  LDC R5, c[0x0][0x38c] ;  /* 0x0000e300ff057b82 */ /* 0x000e300000000800 */
[----:B------:R-:W1:Y:S01]  /*0110*/  LDC.64 R2, c[0x0][0x380] ;  /* 0x0000e000ff027b82 */ /* 0x000e620000000a00 */
[----:B0-----:R-:W-:-:S04]  /*0120*/  IMAD R5, R8, R5, UR4 ;  /* 0x0000000408057e24 */ /* 0x001fc8000f8e0205 */
[----:B-1----:R-:W-:-:S05]  /*0130*/  IMAD.WIDE.U32 R2, R5, 0x4, R2 ;  /* 0x0000000405027825 */ /* 0x002fca00078e0002 */
[----:B--2---:R-:W2:Y:S01]  /*0140*/  LDG.E R4, desc[UR6][R2.64] ;  /* 0x0000000602047981 */ /* 0x004ea2000c1e1900 */
[----:B------:R-:W-:Y:S01]  /*0150*/  BSSY.RECONVERGENT B1, `(.L_x_2) ;  /* 0x000000f000017945 */ /* 0x000fe20003800200 */
[----:B------:R-:W-:Y:S01]  /*0160*/  IMAD.MOV.U32 R5, RZ, RZ, RZ ;  /* 0x000000ffff057224 */ /* 0x000fe200078e00ff */
[----:B--2---:R-:W-:-:S13]  /*0170*/  ISETP.NE.AND P0, PT, R4, RZ, PT ;  /* 0x000000ff0400720c */ /* 0x004fda0003f05270 */
[----:B------:R-:W-:Y:S05]  /*0180*/  @!P0 BRA `(.L_x_3) ;  /* 0x00000000002c8947 */ /* 0x000fea0003800000 */
[----:B------:R-:W-:Y:S02]  /*0190*/  IMAD.MOV.U32 R5, RZ, RZ, RZ ;  /* 0x000000ffff057224 */ /* 0x000fe400078e00ff */
[----:B------:R-:W-:-:S07]  /*01a0*/  IMAD.MOV.U32 R6, RZ, RZ, 0x1 ;  /* 0x00000001ff067424 */ /* 0x000fce00078e00ff */
.L_x_4:
[C---:B------:R-:W-:Y:S02]  /*01b0*/  IADD3 R10, PT, PT, R4.reuse, 0x1, RZ ;  /* 0x00000001040a7810 */ /* 0x040fe40007ffe0ff */
[----:B------:R-:W-:Y:S02]  /*01c0*/  LEA.HI R7, R4, R4, RZ, 0x1 ;  /* 0x0000000404077211 */ /* 0x000fe400078f08ff */
[----:B------:R-:W-:Y:S02]  /*01d0*/  ISETP.GE.U32.AND P0, PT, R10, 0x3, PT ;  /* 0x000000030a00780c */ /* 0x000fe40003f06070 */
[----:B------:R-:W-:-:S05]  /*01e0*/  LOP3.LUT R9, R7, 0xfffffffe, RZ, 0xc0, !PT ;  /* 0xfffffffe07097812 */ /* 0x000fca00078ec0ff */
[----:B------:R-:W-:Y:S01]  /*01f0*/  IMAD.IADD R9, R4, 0x1, -R9 ;  /* 0x0000000104097824 */ /* 0x000fe200078e0a09 */
[----:B------:R-:W-:-:S03]  /*0200*/  SHF.R.S32.HI R4, RZ, 0x1, R7 ;  /* 0x00000001ff047819 */ /* 0x000fc60000011407 */
[----:B------:R-:W-:Y:S02]  /*0210*/  IMAD R5, R9, R6, R5 ;  /* 0x0000000609057224 */ /* 0x000fe400078e0205 */
[----:B------:R-:W-:Y:S01]  /*0220*/  IMAD R6, R6, 0xa, RZ ;  /* 0x0000000a06067824 */ /* 0x000fe200078e02ff */
[----:B------:R-:W-:Y:S06]  /*0230*/  @P0 BRA `(.L_x_4) ;  /* 0xfffffffc00dc0947 */ /* 0x000fec000383ffff */
.L_x_3:
[----:B------:R-:W-:Y:S05]  /*0240*/  BSYNC.RECONVERGENT B1 ;  /* 0x0000000000017941 */ /* 0x000fea0003800200 */
.L_x_2:
[----:B------:R-:W-:Y:S01]  /*0250*/  ISETP.NE.AND P0, PT, R5, RZ, PT ;  /* 0x000000ff0500720c */ /* 0x000fe20003f05270 */
[----:B------:R-:W-:Y:S01]  /*0260*/  BSSY.RECONVERGENT B1, `(.L_x_5) ;  /* 0x0000011000017945 */ /* 0x000fe20003800200 */
[----:B------:R-:W-:-:S11]  /*0270*/  IMAD.MOV.U32 R7, RZ, RZ, RZ ;  /* 0x000000ffff077224 */ /* 0x000fd600078e00ff */
[----:B------:R-:W-:Y:S05]  /*0280*/  @!P0 BRA `(.L_x_6) ;  /* 0x0000000000388947 */ /* 0x000fea0003800000 */
[----:B------:R-:W-:Y:S02]  /*0290*/  HFMA2 R7, -RZ, RZ, 0, 0 ;  /* 0x00000000ff077431 */ /* 0x000fe400000001ff */
[----:B------:R-:W-:-:S07]  /*02a0*/  IMAD.MOV.U32 R10, RZ, RZ, 0x1 ;  /* 0x00000001ff0a7424 */ /* 0x000fce00078e00ff */
.L_x_7:
[----:B------:R-:W-:-:S05]  /*02b0*/  IMAD.HI R4, R5, 0x66666667, RZ ;  /* 0x6666666705047827 */ /* 0x000fca00078e02ff */
[----:B------:R-:W-:-:S04]  /*02c0*/  SHF.R.U32.HI R9, RZ, 0x1f, R4 ;  /* 0x0000001fff097819 */ /* 0x000fc80000011604 */
[----:B------:R-:W-:-:S05]  /*02d0*/  LEA.HI.SX32 R4, R4, R9, 0x1e ;  /* 0x0000000904047211 */ /* 0x000fca00078ff2ff */
[----:B------:R-:W-:Y:S02]  /*02e0*/  IMAD R6, R4, -0xa, R5 ;  /* 0xfffffff604067824 */ /* 0x000fe400078e0205 */
[----:B------:R-:W-:-:S03]  /*02f0*/  VIADD R5, R5, 0x9 ;  /* 0x0000000905057836 */ /* 0x000fc60000000000 */
[----:B------:R-:W-:Y:S02]  /*0300*/  ISETP.NE.AND P0, PT, R6, 0x1, PT ;  /* 0x000000010600780c */ /* 0x000fe40003f05270 */
[----:B------:R-:W-:Y:S02]  /*0310*/  ISETP.GT.U32.AND P1, PT, R5, 0x12, PT ;  /* 0x000000120500780c */ /* 0x000fe40003f24070 */
[C---:B------:R-:W-:Y:S01]  /*0320*/  SEL R6, R10.reuse, RZ, P0 ;  /* 0x000000ff0a067207 */ /* 0x040fe20000000000 */
[----:B------:R-:W-:Y:S01]  /*0330*/  IMAD R10, R10, 0xa, RZ ;  /* 0x0000000a0a0a7824 */ /* 0x000fe200078e02ff */
[----:B------:R-:W-:-:S03]  /*0340*/  MOV R5, R4 ;  /* 0x0000000400057202 */ /* 0x000fc60000000f00 */
[----:B------:R-:W-:-:S06]  /*0350*/  IMAD.IADD R7, R6, 0x1, R7 ;  /* 0x0000000106077824 */ /* 0x000fcc00078e0207 */
[----:B------:R-:W-:Y:S05]  /*0360*/  @P1 BRA `(.L_x_7) ;  /* 0xfffffffc00d01947 */ /* 0x000fea000383ffff */
.L_x_6:
[----:B------:R-:W-:Y:S05]  /*0370*/  BSYNC.RECONVERGENT B1 ;  /* 0x0000000000017941 */ /* 0x000fea0003800200 */
.L_x_5:
[----:B------:R0:W-:Y:S02]  /*0380*/  STG.E desc[UR6][R2.64], R7 ;  /* 0x0000000702007986 */ /* 0x0001e4000c101906 */
.L_x_1:
[----:B--2---:R-:W-:Y:S05]  /*0390*/  BSYNC.RECONVERGENT B0 ;  /* 0x0000000000007941 */ /* 0x004fea0003800200 */
.L_x_0:
[----:B------:R-:W1:Y:S01]  /*03a0*/  LDCU UR8, c[0x0][0x38c] ;  /* 0x00007180ff0877ac */ /* 0x000e620008000800 */
[----:B------:R-:W-:-:S04]  /*03b0*/  UIADD3 UR4, UPT, UPT, UR4, 0x1, URZ ;  /* 0x0000000104047890 */ /* 0x000fc8000fffe0ff */
[----:B-1----:R-:W-:-:S09]  /*03c0*/  UISETP.NE.AND UP0, UPT, UR4, UR8, UPT ;  /* 0x000000080400728c */ /* 0x002fd2000bf05270 */
[----:B------:R-:W-:Y:S05]  /*03d0*/  BRA.U UP0, `(.L_x_8) ;  /* 0xfffffffd00307547 */ /* 0x000fea000b83ffff */
[----:B------:R-:W-:Y:S05]  /*03e0*/  EXIT ;  /* 0x000000000000794d */ /* 0x000fea0003800000 */
.L_x_9:
[----:B------:R-:W-:-:S00]  /*03f0*/  BRA `(.L_x_9) ;  /* 0xfffffffc00fc7947 */ /* 0x000fc0000383ffff */
[----:B------:R-:W-:-:S00]  /*0400*/  NOP ;  /* 0x0000000000007918 */ /* 0x000fc00000000000 */
[----:B------:R-:W-:-:S00]  /*0410*/  NOP ;  /* 0x0000000000007918 */ /* 0x000fc00000000000 */
[----:B------:R-:W-:-:S00]  /*0420*/  NOP ;  /* 0x0000000000007918 */ /* 0x000fc00000000000 */
[----:B------:R-:W-:-:S00]  /*0430*/  NOP ;  /* 0x0000000000007918 */ /* 0x000fc00000000000 */
[----:B------:R-:W-:-:S00]  /*0440*/  NOP ;  /* 0x0000000000007918 */ /* 0x000fc00000000000 */
[----:B------:R-:W-:-:S00]  /*0450*/  NOP ;  /* 0x0000000000007918 */ /* 0x000fc00000000000 */
[----:B------:R-:W-:-:S00]  /*0460*/  NOP ;  /* 0x0000000000007918 */ /* 0x000fc00000000000 */
[----:B------:R-:W-:-:S00]  /*0470*/  NOP ;  /* 0x0000000000007918 */ /* 0x000fc00000000000 */
.L_x_10:


//--------------------- .nv.shared.reserved.0     --------------------------
	.section	.nv.shared.reserved.0,"aw",@nobits
	.weak		__nv_reservedSMEM_offset_0_alias
	.size		__nv_reservedSMEM_offset_0_alias, 0, 64
	.other		__nv_reservedSMEM_offset_0_alias,@"STO_CUDA_RESERVED_SHARED STV_DEFAULT"
__nv_reservedSMEM_offset_0_alias:
	.zero		0
	.zero		64


//--------------------- .nv.constant0._Z6borderPiii --------------------------
	.section	.nv.constant0._Z6borderPiii,"a",@progbits
	.sectionflags	@""
	.align	4
.nv.constant0._Z6borderPiii:
	.zero		912


//--------------------- SYMBOLS --------------------------

	.type		.nv.reservedSmem.offset0,@object
	.size		.nv.reservedSmem.offset0,0x4
